//
// Generated by NVIDIA NVVM Compiler
//
// Compiler Build ID: CL-36424714
// Cuda compilation tools, release 13.0, V13.0.88
// Based on NVVM 20.0.0
//

.version 9.0
.target sm_100
.address_size 64

	// .globl	_Z10mmul_naivePfS_S_i

.visible .entry _Z10mmul_naivePfS_S_i(
	.param .u64 .ptr .align 1 _Z10mmul_naivePfS_S_i_param_0,
	.param .u64 .ptr .align 1 _Z10mmul_naivePfS_S_i_param_1,
	.param .u64 .ptr .align 1 _Z10mmul_naivePfS_S_i_param_2,
	.param .u32 _Z10mmul_naivePfS_S_i_param_3
)
{
	.reg .pred 	%p<11>;
	.reg .b32 	%r<93>;
	.reg .b32 	%f<68>;
	.reg .b64 	%rd<69>;

	ld.param.u64 	%rd4, [_Z10mmul_naivePfS_S_i_param_0];
	ld.param.u64 	%rd5, [_Z10mmul_naivePfS_S_i_param_1];
	ld.param.u64 	%rd3, [_Z10mmul_naivePfS_S_i_param_2];
	ld.param.u32 	%r45, [_Z10mmul_naivePfS_S_i_param_3];
	cvta.to.global.u64 	%rd1, %rd5;
	cvta.to.global.u64 	%rd2, %rd4;
	mov.u32 	%r46, %ctaid.x;
	mov.u32 	%r47, %ntid.x;
	mov.u32 	%r48, %tid.x;
	mad.lo.s32 	%r1, %r46, %r47, %r48;
	mov.u32 	%r49, %ctaid.y;
	mov.u32 	%r50, %ntid.y;
	mul.lo.s32 	%r2, %r49, %r50;
	mov.u32 	%r3, %tid.y;
	add.s32 	%r51, %r2, %r3;
	max.u32 	%r52, %r1, %r51;
	setp.ge.u32 	%p1, %r52, %r45;
	@%p1 bra 	$L__BB0_14;
	setp.lt.s32 	%p2, %r45, 1;
	mov.f32 	%f67, 0f00000000;
	@%p2 bra 	$L__BB0_13;
	mul.lo.s32 	%r5, %r45, %r1;
	and.b32  	%r6, %r45, 7;
	setp.lt.u32 	%p3, %r45, 8;
	mov.f32 	%f67, 0f00000000;
	mov.b32 	%r91, 0;
	@%p3 bra 	$L__BB0_5;
	and.b32  	%r91, %r45, 2147483640;
	neg.s32 	%r89, %r91;
	add.s32 	%r54, %r3, %r45;
	add.s32 	%r88, %r54, %r2;
	shl.b32 	%r10, %r45, 3;
	shl.b32 	%r55, %r45, 1;
	add.s32 	%r87, %r51, %r55;
	mad.lo.s32 	%r86, %r45, 3, %r51;
	shl.b32 	%r56, %r45, 2;
	add.s32 	%r85, %r51, %r56;
	mad.lo.s32 	%r84, %r45, 5, %r51;
	mad.lo.s32 	%r83, %r45, 6, %r51;
	mad.lo.s32 	%r82, %r45, 7, %r51;
	add.s32 	%r80, %r5, 3;
	mov.f32 	%f67, 0f00000000;
	mov.u32 	%r81, %r51;
$L__BB0_4:
	.pragma "nounroll";
	add.s32 	%r57, %r80, -3;
	mul.wide.u32 	%rd6, %r57, 4;
	add.s64 	%rd7, %rd2, %rd6;
	ld.global.f32 	%f17, [%rd7];
	mul.wide.u32 	%rd8, %r81, 4;
	add.s64 	%rd9, %rd1, %rd8;
	ld.global.f32 	%f18, [%rd9];
	fma.rn.f32 	%f19, %f17, %f18, %f67;
	add.s32 	%r58, %r80, -2;
	mul.wide.u32 	%rd10, %r58, 4;
	add.s64 	%rd11, %rd2, %rd10;
	ld.global.f32 	%f20, [%rd11];
	mul.wide.u32 	%rd12, %r88, 4;
	add.s64 	%rd13, %rd1, %rd12;
	ld.global.f32 	%f21, [%rd13];
	fma.rn.f32 	%f22, %f20, %f21, %f19;
	add.s32 	%r59, %r80, -1;
	mul.wide.u32 	%rd14, %r59, 4;
	add.s64 	%rd15, %rd2, %rd14;
	ld.global.f32 	%f23, [%rd15];
	mul.wide.u32 	%rd16, %r87, 4;
	add.s64 	%rd17, %rd1, %rd16;
	ld.global.f32 	%f24, [%rd17];
	fma.rn.f32 	%f25, %f23, %f24, %f22;
	add.s32 	%r60, %r80, 4;
	mul.wide.u32 	%rd18, %r80, 4;
	add.s64 	%rd19, %rd2, %rd18;
	ld.global.f32 	%f26, [%rd19];
	mul.wide.u32 	%rd20, %r86, 4;
	add.s64 	%rd21, %rd1, %rd20;
	ld.global.f32 	%f27, [%rd21];
	fma.rn.f32 	%f28, %f26, %f27, %f25;
	add.s32 	%r61, %r80, 1;
	mul.wide.u32 	%rd22, %r61, 4;
	add.s64 	%rd23, %rd2, %rd22;
	ld.global.f32 	%f29, [%rd23];
	mul.wide.u32 	%rd24, %r85, 4;
	add.s64 	%rd25, %rd1, %rd24;
	ld.global.f32 	%f30, [%rd25];
	fma.rn.f32 	%f31, %f29, %f30, %f28;
	add.s32 	%r62, %r80, 2;
	mul.wide.u32 	%rd26, %r62, 4;
	add.s64 	%rd27, %rd2, %rd26;
	ld.global.f32 	%f32, [%rd27];
	mul.wide.u32 	%rd28, %r84, 4;
	add.s64 	%rd29, %rd1, %rd28;
	ld.global.f32 	%f33, [%rd29];
	fma.rn.f32 	%f34, %f32, %f33, %f31;
	add.s32 	%r63, %r80, 3;
	mul.wide.u32 	%rd30, %r63, 4;
	add.s64 	%rd31, %rd2, %rd30;
	ld.global.f32 	%f35, [%rd31];
	mul.wide.u32 	%rd32, %r83, 4;
	add.s64 	%rd33, %rd1, %rd32;
	ld.global.f32 	%f36, [%rd33];
	fma.rn.f32 	%f37, %f35, %f36, %f34;
	mul.wide.u32 	%rd34, %r60, 4;
	add.s64 	%rd35, %rd2, %rd34;
	ld.global.f32 	%f38, [%rd35];
	mul.wide.u32 	%rd36, %r82, 4;
	add.s64 	%rd37, %rd1, %rd36;
	ld.global.f32 	%f39, [%rd37];
	fma.rn.f32 	%f67, %f38, %f39, %f37;
	add.s32 	%r89, %r89, 8;
	add.s32 	%r88, %r88, %r10;
	add.s32 	%r87, %r87, %r10;
	add.s32 	%r86, %r86, %r10;
	add.s32 	%r85, %r85, %r10;
	add.s32 	%r84, %r84, %r10;
	add.s32 	%r83, %r83, %r10;
	add.s32 	%r82, %r82, %r10;
	add.s32 	%r81, %r81, %r10;
	add.s32 	%r80, %r80, 8;
	setp.ne.s32 	%p4, %r89, 0;
	@%p4 bra 	$L__BB0_4;
$L__BB0_5:
	setp.eq.s32 	%p5, %r6, 0;
	@%p5 bra 	$L__BB0_13;
	and.b32  	%r39, %r45, 3;
	setp.lt.u32 	%p6, %r6, 4;
	@%p6 bra 	$L__BB0_8;
	add.s32 	%r64, %r91, %r5;
	mul.wide.u32 	%rd38, %r64, 4;
	add.s64 	%rd39, %rd2, %rd38;
	ld.global.f32 	%f41, [%rd39];
	mad.lo.s32 	%r65, %r91, %r45, %r51;
	mul.wide.u32 	%rd40, %r65, 4;
	add.s64 	%rd41, %rd1, %rd40;
	ld.global.f32 	%f42, [%rd41];
	fma.rn.f32 	%f43, %f41, %f42, %f67;
	add.s32 	%r66, %r64, 1;
	mul.wide.u32 	%rd42, %r66, 4;
	add.s64 	%rd43, %rd2, %rd42;
	ld.global.f32 	%f44, [%rd43];
	add.s32 	%r67, %r65, %r45;
	mul.wide.u32 	%rd44, %r67, 4;
	add.s64 	%rd45, %rd1, %rd44;
	ld.global.f32 	%f45, [%rd45];
	fma.rn.f32 	%f46, %f44, %f45, %f43;
	add.s32 	%r68, %r64, 2;
	mul.wide.u32 	%rd46, %r68, 4;
	add.s64 	%rd47, %rd2, %rd46;
	ld.global.f32 	%f47, [%rd47];
	add.s32 	%r69, %r67, %r45;
	mul.wide.u32 	%rd48, %r69, 4;
	add.s64 	%rd49, %rd1, %rd48;
	ld.global.f32 	%f48, [%rd49];
	fma.rn.f32 	%f49, %f47, %f48, %f46;
	add.s32 	%r70, %r64, 3;
	mul.wide.u32 	%rd50, %r70, 4;
	add.s64 	%rd51, %rd2, %rd50;
	ld.global.f32 	%f50, [%rd51];
	add.s32 	%r71, %r69, %r45;
	mul.wide.u32 	%rd52, %r71, 4;
	add.s64 	%rd53, %rd1, %rd52;
	ld.global.f32 	%f51, [%rd53];
	fma.rn.f32 	%f67, %f50, %f51, %f49;
	add.s32 	%r91, %r91, 4;
$L__BB0_8:
	setp.eq.s32 	%p7, %r39, 0;
	@%p7 bra 	$L__BB0_13;
	setp.eq.s32 	%p8, %r39, 1;
	@%p8 bra 	$L__BB0_11;
	add.s32 	%r72, %r91, %r5;
	mul.wide.u32 	%rd54, %r72, 4;
	add.s64 	%rd55, %rd2, %rd54;
	ld.global.f32 	%f53, [%rd55];
	mad.lo.s32 	%r73, %r91, %r45, %r51;
	mul.wide.u32 	%rd56, %r73, 4;
	add.s64 	%rd57, %rd1, %rd56;
	ld.global.f32 	%f54, [%rd57];
	fma.rn.f32 	%f55, %f53, %f54, %f67;
	add.s32 	%r74, %r72, 1;
	mul.wide.u32 	%rd58, %r74, 4;
	add.s64 	%rd59, %rd2, %rd58;
	ld.global.f32 	%f56, [%rd59];
	add.s32 	%r75, %r73, %r45;
	mul.wide.u32 	%rd60, %r75, 4;
	add.s64 	%rd61, %rd1, %rd60;
	ld.global.f32 	%f57, [%rd61];
	fma.rn.f32 	%f67, %f56, %f57, %f55;
	add.s32 	%r91, %r91, 2;
$L__BB0_11:
	and.b32  	%r76, %r45, 1;
	setp.eq.b32 	%p9, %r76, 1;
	not.pred 	%p10, %p9;
	@%p10 bra 	$L__BB0_13;
	add.s32 	%r77, %r91, %r5;
	mul.wide.u32 	%rd62, %r77, 4;
	add.s64 	%rd63, %rd2, %rd62;
	ld.global.f32 	%f58, [%rd63];
	mad.lo.s32 	%r78, %r91, %r45, %r51;
	mul.wide.u32 	%rd64, %r78, 4;
	add.s64 	%rd65, %rd1, %rd64;
	ld.global.f32 	%f59, [%rd65];
	fma.rn.f32 	%f67, %f58, %f59, %f67;
$L__BB0_13:
	mad.lo.s32 	%r79, %r45, %r1, %r51;
	cvta.to.global.u64 	%rd66, %rd3;
	mul.wide.u32 	%rd67, %r79, 4;
	add.s64 	%rd68, %rd66, %rd67;
	st.global.f32 	[%rd68], %f67;
$L__BB0_14:
	ret;

}


// ===== COMPILED SASS (sm_100) =====

	.target	sm_100

	.elftype	@"ET_EXEC"


//--------------------- .note.nv.tkinfo           --------------------------
	.section	.note.nv.tkinfo,"",@"SHT_NOTE"
	.sectionflags	@"SHF_NOTE_NV_TKINFO"
	.tkinfo
        /*0018*/ 	.word	0x00000002
        /*0030*/ 	.string	""
        /*0030*/ 	.string	"ptxas"
        /*0030*/ 	.string	"Cuda compilation tools, release 13.0, V13.0.88"
        /*0030*/ 	.string	"Build cuda_13.0.r13.0/compiler.36424714_0"
        /*0030*/ 	.string	"-arch sm_100 -m 64 "



//--------------------- .note.nv.cuinfo           --------------------------
	.section	.note.nv.cuinfo,"",@"SHT_NOTE"
	.sectionflags	@"SHF_NOTE_NV_CUINFO"
        /*0018*/ 	.short	0x0002
        /*001a*/ 	.short	0x0064
        /*001c*/ 	.short	0x0082
	.zero		2


//--------------------- .nv.info                  --------------------------
	.section	.nv.info,"",@"SHT_CUDA_INFO"
	.align	4


	//----- nvinfo : EIATTR_REGCOUNT
	.align		4
        /*0000*/ 	.byte	0x04, 0x2f
        /*0002*/ 	.short	(.L_1 - .L_0)
	.align		4
.L_0:
        /*0004*/ 	.word	index@(_Z10mmul_naivePfS_S_i)
        /*0008*/ 	.word	0x00000020


	//----- nvinfo : EIATTR_FRAME_SIZE
	.align		4
.L_1:
        /*000c*/ 	.byte	0x04, 0x11
        /*000e*/ 	.short	(.L_3 - .L_2)
	.align		4
.L_2:
        /*0010*/ 	.word	index@(_Z10mmul_naivePfS_S_i)
        /*0014*/ 	.word	0x00000000


	//----- nvinfo : EIATTR_MIN_STACK_SIZE
	.align		4
.L_3:
        /*0018*/ 	.byte	0x04, 0x12
        /*001a*/ 	.short	(.L_5 - .L_4)
	.align		4
.L_4:
        /*001c*/ 	.word	index@(_Z10mmul_naivePfS_S_i)
        /*0020*/ 	.word	0x00000000
.L_5:


//--------------------- .nv.compat                --------------------------
	.section	.nv.compat,"",@"SHT_CUDA_COMPAT_INFO"
	.align	4
        /*0000*/ 	.byte	0x02, 0x09, 0x00, 0x00, 0x02, 0x02, 0x01, 0x00, 0x02, 0x05, 0x05, 0x00, 0x03, 0x07, 0x01, 0x01
        /*0010*/ 	.byte	0x02, 0x03, 0x00, 0x00, 0x02, 0x06, 0x01, 0x00, 0x04, 0x0b, 0x08, 0x00, 0x09, 0x00, 0x00, 0x00
        /*0020*/ 	.byte	0x00, 0x00, 0x00, 0x00


//--------------------- .nv.info._Z10mmul_naivePfS_S_i --------------------------
	.section	.nv.info._Z10mmul_naivePfS_S_i,"",@"SHT_CUDA_INFO"
	.sectionflags	@""
	.align	4


	//----- nvinfo : EIATTR_CUDA_API_VERSION
	.align		4
        /*0000*/ 	.byte	0x04, 0x37
        /*0002*/ 	.short	(.L_7 - .L_6)
.L_6:
        /*0004*/ 	.word	0x00000082


	//----- nvinfo : EIATTR_KPARAM_INFO
	.align		4
.L_7:
        /*0008*/ 	.byte	0x04, 0x17
        /*000a*/ 	.short	(.L_9 - .L_8)
.L_8:
        /*000c*/ 	.word	0x00000000
        /*0010*/ 	.short	0x0003
        /*0012*/ 	.short	0x0018
        /*0014*/ 	.byte	0x00, 0xf0, 0x11, 0x00


	//----- nvinfo : EIATTR_KPARAM_INFO
	.align		4
.L_9:
        /*0018*/ 	.byte	0x04, 0x17
        /*001a*/ 	.short	(.L_11 - .L_10)
.L_10:
        /*001c*/ 	.word	0x00000000
        /*0020*/ 	.short	0x0002
        /*0022*/ 	.short	0x0010
        /*0024*/ 	.byte	0x00, 0xf5, 0x21, 0x00


	//----- nvinfo : EIATTR_KPARAM_INFO
	.align		4
.L_11:
        /*0028*/ 	.byte	0x04, 0x17
        /*002a*/ 	.short	(.L_13 - .L_12)
.L_12:
        /*002c*/ 	.word	0x00000000
        /*0030*/ 	.short	0x0001
        /*0032*/ 	.short	0x0008
        /*0034*/ 	.byte	0x00, 0xf5, 0x21, 0x00


	//----- nvinfo : EIATTR_KPARAM_INFO
	.align		4
.L_13:
        /*0038*/ 	.byte	0x04, 0x17
        /*003a*/ 	.short	(.L_15 - .L_14)
.L_14:
        /*003c*/ 	.word	0x00000000
        /*0040*/ 	.short	0x0000
        /*0042*/ 	.short	0x0000
        /*0044*/ 	.byte	0x00, 0xf5, 0x21, 0x00


	//----- nvinfo : EIATTR_SPARSE_MMA_MASK
	.align		4
.L_15:
        /*0048*/ 	.byte	0x03, 0x50
        /*004a*/ 	.short	0x0000


	//----- nvinfo : EIATTR_MAXREG_COUNT
	.align		4
        /*004c*/ 	.byte	0x03, 0x1b
        /*004e*/ 	.short	0x00ff


	//----- nvinfo : EIATTR_MERCURY_ISA_VERSION
	.align		4
        /*0050*/ 	.byte	0x03, 0x5f
        /*0052*/ 	.short	0x0101


	//----- nvinfo : EIATTR_VRC_CTA_INIT_COUNT
	.align		4
        /*0054*/ 	.byte	0x02, 0x4a
	.zero		1
	.zero		1


	//----- nvinfo : EIATTR_EXIT_INSTR_OFFSETS
	.align		4
        /*0058*/ 	.byte	0x04, 0x1c
        /*005a*/ 	.short	(.L_17 - .L_16)


	//   ....[0]....
.L_16:
        /*005c*/ 	.word	0x000000d0


	//   ....[1]....
        /*0060*/ 	.word	0x00000a70


	//----- nvinfo : EIATTR_CBANK_PARAM_SIZE
	.align		4
.L_17:
        /*0064*/ 	.byte	0x03, 0x19
        /*0066*/ 	.short	0x001c


	//----- nvinfo : EIATTR_PARAM_CBANK
	.align		4
        /*0068*/ 	.byte	0x04, 0x0a
        /*006a*/ 	.short	(.L_19 - .L_18)
	.align		4
.L_18:
        /*006c*/ 	.word	index@(.nv.constant0._Z10mmul_naivePfS_S_i)
        /*0070*/ 	.short	0x0380
        /*0072*/ 	.short	0x001c


	//----- nvinfo : EIATTR_SW_WAR
	.align		4
.L_19:
        /*0074*/ 	.byte	0x04, 0x36
        /*0076*/ 	.short	(.L_21 - .L_20)
.L_20:
        /*0078*/ 	.word	0x00000008
.L_21:


//--------------------- .nv.callgraph             --------------------------
	.section	.nv.callgraph,"",@"SHT_CUDA_CALLGRAPH"
	.align	4
	.sectionentsize	8
	.align		4
        /*0000*/ 	.word	0x00000000
	.align		4
        /*0004*/ 	.word	0xffffffff
	.align		4
        /*0008*/ 	.word	0x00000000
	.align		4
        /*000c*/ 	.word	0xfffffffe
	.align		4
        /*0010*/ 	.word	0x00000000
	.align		4
        /*0014*/ 	.word	0xfffffffd
	.align		4
        /*0018*/ 	.word	0x00000000
	.align		4
        /*001c*/ 	.word	0xfffffffc


//--------------------- .text._Z10mmul_naivePfS_S_i --------------------------
	.section	.text._Z10mmul_naivePfS_S_i,"ax",@progbits
	.align	128
        .global         _Z10mmul_naivePfS_S_i
        .type           _Z10mmul_naivePfS_S_i,@function
        .size           _Z10mmul_naivePfS_S_i,(.L_x_5 - _Z10mmul_naivePfS_S_i)
        .other          _Z10mmul_naivePfS_S_i,@"STO_CUDA_ENTRY STV_DEFAULT"
_Z10mmul_naivePfS_S_i:
.text._Z10mmul_naivePfS_S_i:
[----:B------:R-:W-:Y:S01]  /*0000*/  LDC R1, c[0x0][0x37c] ;  /* 0x0000df00ff017b82 */ /* 0x000fe20000000800 */
[----:B------:R-:W0:Y:S07]  /*0010*/  S2R R3, SR_TID.X ;  /* 0x0000000000037919 */ /* 0x000e2e0000002100 */
[----:B------:R-:W1:Y:S01]  /*0020*/  S2UR UR4, SR_CTAID.Y ;  /* 0x00000000000479c3 */ /* 0x000e620000002600 */
[----:B------:R-:W2:Y:S07]  /*0030*/  S2R R7, SR_TID.Y ;  /* 0x0000000000077919 */ /* 0x000eae0000002200 */
[----:B------:R-:W0:Y:S08]  /*0040*/  S2UR UR6, SR_CTAID.X ;  /* 0x00000000000679c3 */ /* 0x000e300000002500 */
[----:B------:R-:W0:Y:S01]  /*0050*/  LDC R2, c[0x0][0x360] ;  /* 0x0000d800ff027b82 */ /* 0x000e220000000800 */
[----:B------:R-:W1:Y:S07]  /*0060*/  LDCU UR5, c[0x0][0x364] ;  /* 0x00006c80ff0577ac */ /* 0x000e6e0008000800 */
[----:B------:R-:W3:Y:S01]  /*0070*/  LDC R0, c[0x0][0x398] ;  /* 0x0000e600ff007b82 */ /* 0x000ee20000000800 */
[----:B-1----:R-:W-:Y:S01]  /*0080*/  UIMAD UR4, UR4, UR5, URZ ;  /* 0x00000005040472a4 */ /* 0x002fe2000f8e02ff */
[----:B0-----:R-:W-:-:S05]  /*0090*/  IMAD R2, R2, UR6, R3 ;  /* 0x0000000602027c24 */ /* 0x001fca000f8e0203 */
[----:B--2---:R-:W-:-:S04]  /*00a0*/  IADD3 R3, PT, PT, R7, UR4, RZ ;  /* 0x0000000407037c10 */ /* 0x004fc8000fffe0ff */
[----:B------:R-:W-:-:S04]  /*00b0*/  VIMNMX.U32 R5, PT, PT, R2, R3, !PT ;  /* 0x0000000302057248 */ /* 0x000fc80007fe0000 */
[----:B---3--:R-:W-:-:S13]  /*00c0*/  ISETP.GE.U32.AND P0, PT, R5, R0, PT ;  /* 0x000000000500720c */ /* 0x008fda0003f06070 */
[----:B------:R-:W-:Y:S05]  /*00d0*/  @P0 EXIT ;  /* 0x000000000000094d */ /* 0x000fea0003800000 */
[----:B------:R-:W-:Y:S01]  /*00e0*/  ISETP.GE.AND P0, PT, R0, 0x1, PT ;  /* 0x000000010000780c */ /* 0x000fe20003f06270 */
[----:B------:R-:W0:Y:S01]  /*00f0*/  LDCU.64 UR6, c[0x0][0x358] ;  /* 0x00006b00ff0677ac */ /* 0x000e220008000a00 */
[----:B------:R-:W-:-:S11]  /*0100*/  HFMA2 R26, -RZ, RZ, 0, 0 ;  /* 0x00000000ff1a7431 */ /* 0x000fd600000001ff */
[----:B------:R-:W-:Y:S05]  /*0110*/  @!P0 BRA `(.L_x_0) ;  /* 0x0000000800448947 */ /* 0x000fea0003800000 */
[C---:B------:R-:W-:Y:S02]  /*0120*/  ISETP.GE.U32.AND P1, PT, R0.reuse, 0x8, PT ;  /* 0x000000080000780c */ /* 0x040fe40003f26070 */
[----:B------:R-:W-:Y:S02]  /*0130*/  LOP3.LUT R5, R0, 0x7, RZ, 0xc0, !PT ;  /* 0x0000000700057812 */ /* 0x000fe400078ec0ff */
[----:B------:R-:W-:Y:S02]  /*0140*/  MOV R26, RZ ;  /* 0x000000ff001a7202 */ /* 0x000fe40000000f00 */
[----:B------:R-:W-:Y:S02]  /*0150*/  ISETP.NE.AND P0, PT, R5, RZ, PT ;  /* 0x000000ff0500720c */ /* 0x000fe40003f05270 */
[----:B------:R-:W-:-:S05]  /*0160*/  MOV R6, RZ ;  /* 0x000000ff00067202 */ /* 0x000fca0000000f00 */
[----:B------:R-:W-:Y:S06]  /*0170*/  @!P1 BRA `(.L_x_1) ;  /* 0x0000000400249947 */ /* 0x000fec0003800000 */
[C---:B------:R-:W-:Y:S01]  /*0180*/  LOP3.LUT R6, R0.reuse, 0x7ffffff8, RZ, 0xc0, !PT ;  /* 0x7ffffff800067812 */ /* 0x040fe200078ec0ff */
[C---:B------:R-:W-:Y:S01]  /*0190*/  IMAD R8, R0.reuse, 0x3, R3 ;  /* 0x0000000300087824 */ /* 0x040fe200078e0203 */
[C---:B------:R-:W-:Y:S01]  /*01a0*/  IADD3 R4, PT, PT, R0.reuse, UR4, R7 ;  /* 0x0000000400047c10 */ /* 0x040fe2000fffe007 */
[C-C-:B------:R-:W-:Y:S01]  /*01b0*/  IMAD R10, R0.reuse, 0x5, R3.reuse ;  /* 0x00000005000a7824 */ /* 0x140fe200078e0203 */
[CC--:B------:R-:W-:Y:S01]  /*01c0*/  LEA R7, R0.reuse, R3.reuse, 0x1 ;  /* 0x0000000300077211 */ /* 0x0c0fe200078e08ff */
[C-C-:B------:R-:W-:Y:S01]  /*01d0*/  IMAD R11, R0.reuse, 0x6, R3.reuse ;  /* 0x00000006000b7824 */ /* 0x140fe200078e0203 */
[CC--:B------:R-:W-:Y:S01]  /*01e0*/  LEA R9, R0.reuse, R3.reuse, 0x2 ;  /* 0x0000000300097211 */ /* 0x0c0fe200078e10ff */
[----:B------:R-:W-:Y:S01]  /*01f0*/  IMAD R18, R0, 0x7, R3 ;  /* 0x0000000700127824 */ /* 0x000fe200078e0203 */
[----:B------:R-:W-:Y:S01]  /*0200*/  MOV R26, RZ ;  /* 0x000000ff001a7202 */ /* 0x000fe20000000f00 */
[----:B------:R-:W-:Y:S01]  /*0210*/  IMAD R20, R2, R0, 0x3 ;  /* 0x0000000302147424 */ /* 0x000fe200078e0200 */
[----:B------:R-:W-:-:S02]  /*0220*/  MOV R19, R3 ;  /* 0x0000000300137202 */ /* 0x000fc40000000f00 */
[----:B------:R-:W-:-:S07]  /*0230*/  IADD3 R21, PT, PT, -R6, RZ, RZ ;  /* 0x000000ff06157210 */ /* 0x000fce0007ffe1ff */
.L_x_2:
[----:B------:R-:W1:Y:S01]  /*0240*/  LDC.64 R12, c[0x0][0x380] ;  /* 0x0000e000ff0c7b82 */ /* 0x000e620000000a00 */
[C---:B------:R-:W-:Y:S02]  /*0250*/  IADD3 R25, PT, PT, R20.reuse, -0x3, RZ ;  /* 0xfffffffd14197810 */ /* 0x040fe40007ffe0ff */
[----:B------:R-:W-:-:S05]  /*0260*/  IADD3 R23, PT, PT, R20, -0x2, RZ ;  /* 0xfffffffe14177810 */ /* 0x000fca0007ffe0ff */
[----:B------:R-:W2:Y:S01]  /*0270*/  LDC.64 R14, c[0x0][0x388] ;  /* 0x0000e200ff0e7b82 */ /* 0x000ea20000000a00 */
[----:B-1----:R-:W-:-:S04]  /*0280*/  IMAD.WIDE.U32 R24, R25, 0x4, R12 ;  /* 0x0000000419187825 */ /* 0x002fc800078e000c */
[----:B------:R-:W-:Y:S02]  /*0290*/  IMAD.WIDE.U32 R22, R23, 0x4, R12 ;  /* 0x0000000417167825 */ /* 0x000fe400078e000c */
[----:B0-----:R-:W3:Y:S02]  /*02a0*/  LDG.E R25, desc[UR6][R24.64] ;  /* 0x0000000618197981 */ /* 0x001ee4000c1e1900 */
[--C-:B--2---:R-:W-:Y:S02]  /*02b0*/  IMAD.WIDE.U32 R16, R19, 0x4, R14.reuse ;  /* 0x0000000413107825 */ /* 0x104fe400078e000e */
[----:B------:R-:W2:Y:S04]  /*02c0*/  LDG.E R27, desc[UR6][R22.64] ;  /* 0x00000006161b7981 */ /* 0x000ea8000c1e1900 */
[----:B------:R0:W3:Y:S02]  /*02d0*/  LDG.E R29, desc[UR6][R16.64] ;  /* 0x00000006101d7981 */ /* 0x0000e4000c1e1900 */
[----:B0-----:R-:W-:-:S05]  /*02e0*/  IMAD.WIDE.U32 R16, R4, 0x4, R14 ;  /* 0x0000000404107825 */ /* 0x001fca00078e000e */
[----:B------:R0:W2:Y:S01]  /*02f0*/  LDG.E R28, desc[UR6][R16.64] ;  /* 0x00000006101c7981 */ /* 0x0000a2000c1e1900 */
[----:B------:R-:W-:-:S05]  /*0300*/  IADD3 R23, PT, PT, R20, -0x1, RZ ;  /* 0xffffffff14177810 */ /* 0x000fca0007ffe0ff */
[----:B------:R-:W-:-:S04]  /*0310*/  IMAD.WIDE.U32 R22, R23, 0x4, R12 ;  /* 0x0000000417167825 */ /* 0x000fc800078e000c */
[----:B0-----:R-:W-:-:S04]  /*0320*/  IMAD.WIDE.U32 R16, R7, 0x4, R14 ;  /* 0x0000000407107825 */ /* 0x001fc800078e000e */
[----:B---3--:R-:W-:Y:S02]  /*0330*/  FFMA R29, R25, R29, R26 ;  /* 0x0000001d191d7223 */ /* 0x008fe4000000001a */
[----:B------:R0:W3:Y:S04]  /*0340*/  LDG.E R26, desc[UR6][R22.64] ;  /* 0x00000006161a7981 */ /* 0x0000e8000c1e1900 */
[----:B------:R1:W3:Y:S01]  /*0350*/  LDG.E R25, desc[UR6][R16.64] ;  /* 0x0000000610197981 */ /* 0x0002e2000c1e1900 */
[----:B0-----:R-:W-:-:S04]  /*0360*/  IMAD.WIDE.U32 R22, R20, 0x4, R12 ;  /* 0x0000000414167825 */ /* 0x001fc800078e000c */
[----:B-1----:R-:W-:-:S04]  /*0370*/  IMAD.WIDE.U32 R16, R8, 0x4, R14 ;  /* 0x0000000408107825 */ /* 0x002fc800078e000e */
[----:B--2---:R-:W-:Y:S01]  /*0380*/  FFMA R27, R27, R28, R29 ;  /* 0x0000001c1b1b7223 */ /* 0x004fe2000000001d */
[----:B------:R-:W2:Y:S04]  /*0390*/  LDG.E R24, desc[UR6][R22.64] ;  /* 0x0000000616187981 */ /* 0x000ea8000c1e1900 */
[----:B------:R0:W2:Y:S01]  /*03a0*/  LDG.E R28, desc[UR6][R16.64] ;  /* 0x00000006101c7981 */ /* 0x0000a2000c1e1900 */
[----:B------:R-:W-:-:S05]  /*03b0*/  IADD3 R29, PT, PT, R20, 0x2, RZ ;  /* 0x00000002141d7810 */ /* 0x000fca0007ffe0ff */
[----:B0-----:R-:W-:Y:S01]  /*03c0*/  IMAD.WIDE.U32 R16, R29, 0x4, R12 ;  /* 0x000000041d107825 */ /* 0x001fe200078e000c */
[----:B------:R-:W-:-:S04]  /*03d0*/  IADD3 R29, PT, PT, R20, 0x3, RZ ;  /* 0x00000003141d7810 */ /* 0x000fc80007ffe0ff */
[----:B------:R0:W4:Y:S02]  /*03e0*/  LDG.E R23, desc[UR6][R16.64] ;  /* 0x0000000610177981 */ /* 0x000124000c1e1900 */
[----:B0-----:R-:W-:-:S04]  /*03f0*/  IMAD.WIDE.U32 R16, R10, 0x4, R14 ;  /* 0x000000040a107825 */ /* 0x001fc800078e000e */
[----:B---3--:R-:W-:Y:S01]  /*0400*/  FFMA R25, R26, R25, R27 ;  /* 0x000000191a197223 */ /* 0x008fe2000000001b */
[----:B------:R-:W-:-:S03]  /*0410*/  IADD3 R27, PT, PT, R20, 0x1, RZ ;  /* 0x00000001141b7810 */ /* 0x000fc60007ffe0ff */
[----:B--2---:R-:W-:Y:S02]  /*0420*/  FFMA R22, R24, R28, R25 ;  /* 0x0000001c18167223 */ /* 0x004fe40000000019 */
[----:B------:R-:W-:-:S06]  /*0430*/  IMAD.WIDE.U32 R24, R27, 0x4, R12 ;  /* 0x000000041b187825 */ /* 0x000fcc00078e000c */
[----:B------:R-:W2:Y:S01]  /*0440*/  LDG.E R25, desc[UR6][R24.64] ;  /* 0x0000000618197981 */ /* 0x000ea2000c1e1900 */
[----:B------:R-:W-:-:S06]  /*0450*/  IMAD.WIDE.U32 R26, R9, 0x4, R14 ;  /* 0x00000004091a7825 */ /* 0x000fcc00078e000e */
[----:B------:R-:W2:Y:S04]  /*0460*/  LDG.E R26, desc[UR6][R26.64] ;  /* 0x000000061a1a7981 */ /* 0x000ea8000c1e1900 */
[----:B------:R0:W4:Y:S02]  /*0470*/  LDG.E R24, desc[UR6][R16.64] ;  /* 0x0000000610187981 */ /* 0x000124000c1e1900 */
[----:B0-----:R-:W-:Y:S01]  /*0480*/  IMAD.WIDE.U32 R16, R29, 0x4, R12 ;  /* 0x000000041d107825 */ /* 0x001fe200078e000c */
[----:B------:R-:W-:-:S05]  /*0490*/  IADD3 R29, PT, PT, R20, 0x4, RZ ;  /* 0x00000004141d7810 */ /* 0x000fca0007ffe0ff */
[----:B------:R-:W-:Y:S01]  /*04a0*/  IMAD.WIDE.U32 R12, R29, 0x4, R12 ;  /* 0x000000041d0c7825 */ /* 0x000fe200078e000c */
[----:B------:R-:W3:Y:S04]  /*04b0*/  LDG.E R16, desc[UR6][R16.64] ;  /* 0x0000000610107981 */ /* 0x000ee8000c1e1900 */
[----:B------:R0:W5:Y:S02]  /*04c0*/  LDG.E R28, desc[UR6][R12.64] ;  /* 0x000000060c1c7981 */ /* 0x000164000c1e1900 */
[----:B0-----:R-:W-:-:S04]  /*04d0*/  IMAD.WIDE.U32 R12, R11, 0x4, R14 ;  /* 0x000000040b0c7825 */ /* 0x001fc800078e000e */
[----:B------:R-:W-:Y:S01]  /*04e0*/  IMAD.WIDE.U32 R14, R18, 0x4, R14 ;  /* 0x00000004120e7825 */ /* 0x000fe200078e000e */
[----:B------:R-:W3:Y:S05]  /*04f0*/  LDG.E R29, desc[UR6][R12.64] ;  /* 0x000000060c1d7981 */ /* 0x000eea000c1e1900 */
[----:B------:R-:W5:Y:S01]  /*0500*/  LDG.E R14, desc[UR6][R14.64] ;  /* 0x000000060e0e7981 */ /* 0x000f62000c1e1900 */
[----:B------:R-:W-:-:S04]  /*0510*/  IADD3 R21, PT, PT, R21, 0x8, RZ ;  /* 0x0000000815157810 */ /* 0x000fc80007ffe0ff */
[----:B------:R-:W-:Y:S02]  /*0520*/  ISETP.NE.AND P1, PT, R21, RZ, PT ;  /* 0x000000ff1500720c */ /* 0x000fe40003f25270 */
[----:B------:R-:W-:Y:S02]  /*0530*/  IADD3 R20, PT, PT, R20, 0x8, RZ ;  /* 0x0000000814147810 */ /* 0x000fe40007ffe0ff */
[C---:B------:R-:W-:Y:S02]  /*0540*/  LEA R4, R0.reuse, R4, 0x3 ;  /* 0x0000000400047211 */ /* 0x040fe400078e18ff */
[C---:B------:R-:W-:Y:S02]  /*0550*/  LEA R7, R0.reuse, R7, 0x3 ;  /* 0x0000000700077211 */ /* 0x040fe400078e18ff */
[C---:B------:R-:W-:Y:S02]  /*0560*/  LEA R8, R0.reuse, R8, 0x3 ;  /* 0x0000000800087211 */ /* 0x040fe400078e18ff */
[----:B------:R-:W-:-:S02]  /*0570*/  LEA R9, R0, R9, 0x3 ;  /* 0x0000000900097211 */ /* 0x000fc400078e18ff */
[C---:B------:R-:W-:Y:S02]  /*0580*/  LEA R10, R0.reuse, R10, 0x3 ;  /* 0x0000000a000a7211 */ /* 0x040fe400078e18ff */
[C---:B------:R-:W-:Y:S02]  /*0590*/  LEA R11, R0.reuse, R11, 0x3 ;  /* 0x0000000b000b7211 */ /* 0x040fe400078e18ff */
[C---:B------:R-:W-:Y:S02]  /*05a0*/  LEA R18, R0.reuse, R18, 0x3 ;  /* 0x0000001200127211 */ /* 0x040fe400078e18ff */
[----:B------:R-:W-:Y:S01]  /*05b0*/  LEA R19, R0, R19, 0x3 ;  /* 0x0000001300137211 */ /* 0x000fe200078e18ff */
[----:B--2---:R-:W-:-:S04]  /*05c0*/  FFMA R22, R25, R26, R22 ;  /* 0x0000001a19167223 */ /* 0x004fc80000000016 */
[----:B----4-:R-:W-:-:S04]  /*05d0*/  FFMA R23, R23, R24, R22 ;  /* 0x0000001817177223 */ /* 0x010fc80000000016 */
[----:B---3--:R-:W-:-:S04]  /*05e0*/  FFMA R23, R16, R29, R23 ;  /* 0x0000001d10177223 */ /* 0x008fc80000000017 */
[----:B-----5:R-:W-:Y:S01]  /*05f0*/  FFMA R26, R28, R14, R23 ;  /* 0x0000000e1c1a7223 */ /* 0x020fe20000000017 */
[----:B------:R-:W-:Y:S06]  /*0600*/  @P1 BRA `(.L_x_2) ;  /* 0xfffffffc000c1947 */ /* 0x000fec000383ffff */
.L_x_1:
[----:B------:R-:W-:Y:S05]  /*0610*/  @!P0 BRA `(.L_x_0) ;  /* 0x0000000400048947 */ /* 0x000fea0003800000 */
[----:B------:R-:W-:Y:S02]  /*0620*/  ISETP.GE.U32.AND P0, PT, R5, 0x4, PT ;  /* 0x000000040500780c */ /* 0x000fe40003f06070 */
[----:B------:R-:W-:-:S04]  /*0630*/  LOP3.LUT R20, R0, 0x3, RZ, 0xc0, !PT ;  /* 0x0000000300147812 */ /* 0x000fc800078ec0ff */
[----:B------:R-:W-:-:S07]  /*0640*/  ISETP.NE.AND P1, PT, R20, RZ, PT ;  /* 0x000000ff1400720c */ /* 0x000fce0003f25270 */
[----:B------:R-:W-:Y:S06]  /*0650*/  @!P0 BRA `(.L_x_3) ;  /* 0x00000000007c8947 */ /* 0x000fec0003800000 */
[----:B------:R-:W1:Y:S01]  /*0660*/  LDC.64 R4, c[0x0][0x388] ;  /* 0x0000e200ff047b82 */ /* 0x000e620000000a00 */
[-C--:B------:R-:W-:Y:S02]  /*0670*/  IMAD R11, R2, R0.reuse, R6 ;  /* 0x00000000020b7224 */ /* 0x080fe400078e0206 */
[----:B------:R-:W-:-:S03]  /*0680*/  IMAD R13, R6, R0, R3 ;  /* 0x00000000060d7224 */ /* 0x000fc600078e0203 */
[C---:B------:R-:W-:Y:S02]  /*0690*/  IADD3 R19, PT, PT, R11.reuse, 0x1, RZ ;  /* 0x000000010b137810 */ /* 0x040fe40007ffe0ff */
[----:B------:R-:W2:Y:S01]  /*06a0*/  LDC.64 R8, c[0x0][0x380] ;  /* 0x0000e000ff087b82 */ /* 0x000ea20000000a00 */
[C---:B------:R-:W-:Y:S02]  /*06b0*/  IADD3 R21, PT, PT, R11.reuse, 0x2, RZ ;  /* 0x000000020b157810 */ /* 0x040fe40007ffe0ff */
[----:B------:R-:W-:Y:S01]  /*06c0*/  IADD3 R27, PT, PT, R11, 0x3, RZ ;  /* 0x000000030b1b7810 */ /* 0x000fe20007ffe0ff */
[C---:B-1----:R-:W-:Y:S01]  /*06d0*/  IMAD.WIDE.U32 R16, R13.reuse, 0x4, R4 ;  /* 0x000000040d107825 */ /* 0x042fe200078e0004 */
[----:B------:R-:W-:-:S04]  /*06e0*/  IADD3 R13, PT, PT, R13, R0, RZ ;  /* 0x000000000d0d7210 */ /* 0x000fc80007ffe0ff */
[-C--:B------:R-:W-:Y:S01]  /*06f0*/  IADD3 R25, PT, PT, R13, R0.reuse, RZ ;  /* 0x000000000d197210 */ /* 0x080fe20007ffe0ff */
[--C-:B--2---:R-:W-:Y:S01]  /*0700*/  IMAD.WIDE.U32 R22, R11, 0x4, R8.reuse ;  /* 0x000000040b167825 */ /* 0x104fe200078e0008 */
[----:B0-----:R-:W2:Y:S03]  /*0710*/  LDG.E R16, desc[UR6][R16.64] ;  /* 0x0000000610107981 */ /* 0x001ea6000c1e1900 */
[----:B------:R-:W-:Y:S01]  /*0720*/  IMAD.WIDE.U32 R18, R19, 0x4, R8 ;  /* 0x0000000413127825 */ /* 0x000fe200078e0008 */
[----:B------:R-:W2:Y:S03]  /*0730*/  LDG.E R7, desc[UR6][R22.64] ;  /* 0x0000000616077981 */ /* 0x000ea6000c1e1900 */
[----:B------:R-:W-:Y:S02]  /*0740*/  IMAD.WIDE.U32 R14, R13, 0x4, R4 ;  /* 0x000000040d0e7825 */ /* 0x000fe400078e0004 */
[----:B------:R-:W3:Y:S02]  /*0750*/  LDG.E R18, desc[UR6][R18.64] ;  /* 0x0000000612127981 */ /* 0x000ee4000c1e1900 */
[----:B------:R-:W-:Y:S01]  /*0760*/  IMAD.WIDE.U32 R12, R21, 0x4, R8 ;  /* 0x00000004150c7825 */ /* 0x000fe200078e0008 */
[C---:B------:R-:W-:Y:S01]  /*0770*/  IADD3 R21, PT, PT, R25.reuse, R0, RZ ;  /* 0x0000000019157210 */ /* 0x040fe20007ffe0ff */
[----:B------:R-:W3:Y:S02]  /*0780*/  LDG.E R14, desc[UR6][R14.64] ;  /* 0x000000060e0e7981 */ /* 0x000ee4000c1e1900 */
[----:B------:R-:W-:-:S02]  /*0790*/  IMAD.WIDE.U32 R10, R25, 0x4, R4 ;  /* 0x00000004190a7825 */ /* 0x000fc400078e0004 */
[----:B------:R-:W4:Y:S02]  /*07a0*/  LDG.E R12, desc[UR6][R12.64] ;  /* 0x000000060c0c7981 */ /* 0x000f24000c1e1900 */
[----:B------:R-:W-:Y:S02]  /*07b0*/  IMAD.WIDE.U32 R8, R27, 0x4, R8 ;  /* 0x000000041b087825 */ /* 0x000fe400078e0008 */
[----:B------:R-:W4:Y:S02]  /*07c0*/  LDG.E R10, desc[UR6][R10.64] ;  /* 0x000000060a0a7981 */ /* 0x000f24000c1e1900 */
[----:B------:R-:W-:Y:S02]  /*07d0*/  IMAD.WIDE.U32 R4, R21, 0x4, R4 ;  /* 0x0000000415047825 */ /* 0x000fe400078e0004 */
[----:B------:R-:W5:Y:S04]  /*07e0*/  LDG.E R8, desc[UR6][R8.64] ;  /* 0x0000000608087981 */ /* 0x000f68000c1e1900 */
[----:B------:R-:W5:Y:S01]  /*07f0*/  LDG.E R4, desc[UR6][R4.64] ;  /* 0x0000000604047981 */ /* 0x000f62000c1e1900 */
[----:B------:R-:W-:Y:S01]  /*0800*/  IADD3 R6, PT, PT, R6, 0x4, RZ ;  /* 0x0000000406067810 */ /* 0x000fe20007ffe0ff */
[----:B--2---:R-:W-:-:S04]  /*0810*/  FFMA R7, R7, R16, R26 ;  /* 0x0000001007077223 */ /* 0x004fc8000000001a */
[----:B---3--:R-:W-:-:S04]  /*0820*/  FFMA R7, R18, R14, R7 ;  /* 0x0000000e12077223 */ /* 0x008fc80000000007 */
[----:B----4-:R-:W-:-:S04]  /*0830*/  FFMA R7, R12, R10, R7 ;  /* 0x0000000a0c077223 */ /* 0x010fc80000000007 */
[----:B-----5:R-:W-:-:S07]  /*0840*/  FFMA R26, R8, R4, R7 ;  /* 0x00000004081a7223 */ /* 0x020fce0000000007 */
.L_x_3:
[----:B------:R-:W-:Y:S05]  /*0850*/  @!P1 BRA `(.L_x_0) ;  /* 0x0000000000749947 */ /* 0x000fea0003800000 */
[----:B------:R-:W1:Y:S01]  /*0860*/  LDC.64 R10, c[0x0][0x388] ;  /* 0x0000e200ff0a7b82 */ /* 0x000e620000000a00 */
[----:B------:R-:W-:Y:S02]  /*0870*/  ISETP.NE.AND P0, PT, R20, 0x1, PT ;  /* 0x000000011400780c */ /* 0x000fe40003f05270 */
[----:B------:R-:W-:-:S04]  /*0880*/  LOP3.LUT R7, R0, 0x1, RZ, 0xc0, !PT ;  /* 0x0000000100077812 */ /* 0x000fc800078ec0ff */
[----:B------:R-:W-:Y:S01]  /*0890*/  ISETP.NE.U32.AND P1, PT, R7, 0x1, PT ;  /* 0x000000010700780c */ /* 0x000fe20003f25070 */
[----:B------:R-:W2:Y:S06]  /*08a0*/  LDC.64 R14, c[0x0][0x380] ;  /* 0x0000e000ff0e7b82 */ /* 0x000eac0000000a00 */
[-C--:B------:R-:W-:Y:S02]  /*08b0*/  @P0 IMAD R7, R2, R0.reuse, R6 ;  /* 0x0000000002070224 */ /* 0x080fe400078e0206 */
[----:B------:R-:W3:Y:S01]  /*08c0*/  LDC.64 R8, c[0x0][0x380] ;  /* 0x0000e000ff087b82 */ /* 0x000ee20000000a00 */
[C---:B------:R-:W-:Y:S01]  /*08d0*/  @P0 IMAD R13, R6.reuse, R0, R3 ;  /* 0x00000000060d0224 */ /* 0x040fe200078e0203 */
[----:B------:R-:W-:-:S02]  /*08e0*/  @P0 IADD3 R6, PT, PT, R6, 0x2, RZ ;  /* 0x0000000206060810 */ /* 0x000fc40007ffe0ff */
[----:B------:R-:W-:Y:S02]  /*08f0*/  @P0 IADD3 R19, PT, PT, R7, 0x1, RZ ;  /* 0x0000000107130810 */ /* 0x000fe40007ffe0ff */
[C---:B------:R-:W-:Y:S02]  /*0900*/  @P0 IADD3 R21, PT, PT, R13.reuse, R0, RZ ;  /* 0x000000000d150210 */ /* 0x040fe40007ffe0ff */
[----:B------:R-:W4:Y:S01]  /*0910*/  LDC.64 R4, c[0x0][0x388] ;  /* 0x0000e200ff047b82 */ /* 0x000f220000000a00 */
[----:B-1----:R-:W-:-:S04]  /*0920*/  @P0 IMAD.WIDE.U32 R12, R13, 0x4, R10 ;  /* 0x000000040d0c0825 */ /* 0x002fc800078e000a */
[----:B------:R-:W-:Y:S02]  /*0930*/  @P0 IMAD.WIDE.U32 R10, R21, 0x4, R10 ;  /* 0x00000004150a0825 */ /* 0x000fe400078e000a */
[----:B0-----:R-:W5:Y:S02]  /*0940*/  @P0 LDG.E R12, desc[UR6][R12.64] ;  /* 0x000000060c0c0981 */ /* 0x001f64000c1e1900 */
[--C-:B--2---:R-:W-:Y:S02]  /*0950*/  @P0 IMAD.WIDE.U32 R16, R7, 0x4, R14.reuse ;  /* 0x0000000407100825 */ /* 0x104fe400078e000e */
[----:B------:R-:W2:Y:S02]  /*0960*/  @P0 LDG.E R10, desc[UR6][R10.64] ;  /* 0x000000060a0a0981 */ /* 0x000ea4000c1e1900 */
[----:B------:R-:W-:Y:S02]  /*0970*/  @P0 IMAD.WIDE.U32 R14, R19, 0x4, R14 ;  /* 0x00000004130e0825 */ /* 0x000fe400078e000e */
[----:B------:R-:W5:Y:S02]  /*0980*/  @P0 LDG.E R7, desc[UR6][R16.64] ;  /* 0x0000000610070981 */ /* 0x000f64000c1e1900 */
[----:B------:R-:W-:-:S02]  /*0990*/  @!P1 IMAD R19, R2, R0, R6 ;  /* 0x0000000002139224 */ /* 0x000fc400078e0206 */
[----:B------:R-:W-:Y:S01]  /*09a0*/  @!P1 IMAD R21, R6, R0, R3 ;  /* 0x0000000006159224 */ /* 0x000fe200078e0203 */
[----:B------:R-:W2:Y:S01]  /*09b0*/  @P0 LDG.E R14, desc[UR6][R14.64] ;  /* 0x000000060e0e0981 */ /* 0x000ea2000c1e1900 */
[----:B---3--:R-:W-:-:S04]  /*09c0*/  @!P1 IMAD.WIDE.U32 R8, R19, 0x4, R8 ;  /* 0x0000000413089825 */ /* 0x008fc800078e0008 */
[----:B----4-:R-:W-:Y:S02]  /*09d0*/  @!P1 IMAD.WIDE.U32 R4, R21, 0x4, R4 ;  /* 0x0000000415049825 */ /* 0x010fe400078e0004 */
[----:B------:R-:W3:Y:S04]  /*09e0*/  @!P1 LDG.E R9, desc[UR6][R8.64] ;  /* 0x0000000608099981 */ /* 0x000ee8000c1e1900 */
[----:B------:R-:W3:Y:S01]  /*09f0*/  @!P1 LDG.E R4, desc[UR6][R4.64] ;  /* 0x0000000604049981 */ /* 0x000ee2000c1e1900 */
[----:B-----5:R-:W-:-:S04]  /*0a00*/  @P0 FFMA R7, R7, R12, R26 ;  /* 0x0000000c07070223 */ /* 0x020fc8000000001a */
[----:B--2---:R-:W-:-:S04]  /*0a10*/  @P0 FFMA R26, R14, R10, R7 ;  /* 0x0000000a0e1a0223 */ /* 0x004fc80000000007 */
[----:B---3--:R-:W-:-:S07]  /*0a20*/  @!P1 FFMA R26, R9, R4, R26 ;  /* 0x00000004091a9223 */ /* 0x008fce000000001a */
.L_x_0:
[----:B------:R-:W1:Y:S01]  /*0a30*/  LDC.64 R4, c[0x0][0x390] ;  /* 0x0000e400ff047b82 */ /* 0x000e620000000a00 */
[----:B------:R-:W-:-:S04]  /*0a40*/  IMAD R3, R2, R0, R3 ;  /* 0x0000000002037224 */ /* 0x000fc800078e0203 */
[----:B-1----:R-:W-:-:S05]  /*0a50*/  IMAD.WIDE.U32 R2, R3, 0x4, R4 ;  /* 0x0000000403027825 */ /* 0x002fca00078e0004 */
[----:B0-----:R-:W-:Y:S01]  /*0a60*/  STG.E desc[UR6][R2.64], R26 ;  /* 0x0000001a02007986 */ /* 0x001fe2000c101906 */
[----:B------:R-:W-:Y:S05]  /*0a70*/  EXIT ;  /* 0x000000000000794d */ /* 0x000fea0003800000 */
.L_x_4:
[----:B------:R-:W-:-:S00]  /*0a80*/  BRA `(.L_x_4) ;  /* 0xfffffffc00fc7947 */ /* 0x000fc0000383ffff */
[----:B------:R-:W-:-:S00]  /*0a90*/  NOP ;  /* 0x0000000000007918 */ /* 0x000fc00000000000 */
        /* <DEDUP_REMOVED lines=14> */
.L_x_5:


//--------------------- .nv.shared.reserved.0     --------------------------
	.section	.nv.shared.reserved.0,"aw",@nobits
	.weak		__nv_reservedSMEM_offset_0_alias
	.size		__nv_reservedSMEM_offset_0_alias, 0, 64
	.other		__nv_reservedSMEM_offset_0_alias,@"STO_CUDA_RESERVED_SHARED STV_DEFAULT"
__nv_reservedSMEM_offset_0_alias:
	.zero		0
	.zero		64


//--------------------- .nv.constant0._Z10mmul_naivePfS_S_i --------------------------
	.section	.nv.constant0._Z10mmul_naivePfS_S_i,"a",@progbits
	.sectionflags	@""
	.align	4
.nv.constant0._Z10mmul_naivePfS_S_i:
	.zero		924


//--------------------- SYMBOLS --------------------------

	.type		.nv.reservedSmem.offset0,@object
	.size		.nv.reservedSmem.offset0,0x4
